	.headerflags	@"EF_CUDA_TEXMODE_UNIFIED EF_CUDA_64BIT_ADDRESS EF_CUDA_ACCELERATORS EF_CUDA_SM90 EF_CUDA_VIRTUAL_SM(EF_CUDA_SM90)"
	.elftype	@"ET_EXEC"


//--------------------- .nv.info                  --------------------------
	.section	.nv.info,"",@"SHT_CUDA_INFO"
	.align	4


	//----- nvinfo : EIATTR_REGCOUNT
	.align		4
        /*0000*/ 	.byte	0x04, 0x2f
        /*0002*/ 	.short	(.L_1 - .L_0)
	.align		4
.L_0:
        /*0004*/ 	.word	index@(triton_poi_fused_copy_2)
        /*0008*/ 	.word	0x0000000c


	//----- nvinfo : EIATTR_MIN_STACK_SIZE
	.align		4
.L_1:
        /*000c*/ 	.byte	0x04, 0x12
        /*000e*/ 	.short	(.L_3 - .L_2)
	.align		4
.L_2:
        /*0010*/ 	.word	index@(triton_poi_fused_copy_2)
        /*0014*/ 	.word	0x00000000


	//----- nvinfo : EIATTR_FRAME_SIZE
	.align		4
.L_3:
        /*0018*/ 	.byte	0x04, 0x11
        /*001a*/ 	.short	(.L_5 - .L_4)
	.align		4
.L_4:
        /*001c*/ 	.word	index@(triton_poi_fused_copy_2)
        /*0020*/ 	.word	0x00000000


	//----- nvinfo : EIATTR_MIN_STACK_SIZE
	.align		4
.L_5:
        /*0024*/ 	.byte	0x04, 0x12
        /*0026*/ 	.short	(.L_7 - .L_6)
	.align		4
.L_6:
        /*0028*/ 	.word	index@(triton_poi_fused_copy_2)
        /*002c*/ 	.word	0x00000000
.L_7:


//--------------------- .nv.info.triton_poi_fused_copy_2 --------------------------
	.section	.nv.info.triton_poi_fused_copy_2,"",@"SHT_CUDA_INFO"
	.sectionflags	@""
	.align	4


	//----- nvinfo : EIATTR_CUDA_API_VERSION
	.align		4
        /*0000*/ 	.byte	0x04, 0x37
        /*0002*/ 	.short	(.L_9 - .L_8)
.L_8:
        /*0004*/ 	.word	0x0000007c


	//----- nvinfo : EIATTR_KPARAM_INFO
	.align		4
.L_9:
        /*0008*/ 	.byte	0x04, 0x17
        /*000a*/ 	.short	(.L_11 - .L_10)
.L_10:
        /*000c*/ 	.word	0x00000000
        /*0010*/ 	.short	0x0004
        /*0012*/ 	.short	0x0020
        /*0014*/ 	.byte	0x00, 0xf0, 0x11, 0x00


	//----- nvinfo : EIATTR_KPARAM_INFO
	.align		4
.L_11:
        /*0018*/ 	.byte	0x04, 0x17
        /*001a*/ 	.short	(.L_13 - .L_12)
.L_12:
        /*001c*/ 	.word	0x00000000
        /*0020*/ 	.short	0x0003
        /*0022*/ 	.short	0x0018
        /*0024*/ 	.byte	0x00, 0xf4, 0x21, 0x00


	//----- nvinfo : EIATTR_KPARAM_INFO
	.align		4
.L_13:
        /*0028*/ 	.byte	0x04, 0x17
        /*002a*/ 	.short	(.L_15 - .L_14)
.L_14:
        /*002c*/ 	.word	0x00000000
        /*0030*/ 	.short	0x0002
        /*0032*/ 	.short	0x0010
        /*0034*/ 	.byte	0x00, 0xf4, 0x21, 0x00


	//----- nvinfo : EIATTR_KPARAM_INFO
	.align		4
.L_15:
        /*0038*/ 	.byte	0x04, 0x17
        /*003a*/ 	.short	(.L_17 - .L_16)
.L_16:
        /*003c*/ 	.word	0x00000000
        /*0040*/ 	.short	0x0001
        /*0042*/ 	.short	0x0008
        /*0044*/ 	.byte	0x00, 0xf4, 0x21, 0x00


	//----- nvinfo : EIATTR_KPARAM_INFO
	.align		4
.L_17:
        /*0048*/ 	.byte	0x04, 0x17
        /*004a*/ 	.short	(.L_19 - .L_18)
.L_18:
        /*004c*/ 	.word	0x00000000
        /*0050*/ 	.short	0x0000
        /*0052*/ 	.short	0x0000
        /*0054*/ 	.byte	0x00, 0xf4, 0x21, 0x00


	//----- nvinfo : EIATTR_SPARSE_MMA_MASK
	.align		4
.L_19:
        /*0058*/ 	.byte	0x03, 0x50
        /*005a*/ 	.short	0x0000


	//----- nvinfo : EIATTR_MAXREG_COUNT
	.align		4
        /*005c*/ 	.byte	0x03, 0x1b
        /*005e*/ 	.short	0x00ff


	//----- nvinfo : EIATTR_EXIT_INSTR_OFFSETS
	.align		4
        /*0060*/ 	.byte	0x04, 0x1c
        /*0062*/ 	.short	(.L_21 - .L_20)


	//   ....[0]....
.L_20:
        /*0064*/ 	.word	0x00000190


	//   ....[1]....
        /*0068*/ 	.word	0x000001b0


	//----- nvinfo : EIATTR_REQNTID
	.align		4
.L_21:
        /*006c*/ 	.byte	0x04, 0x10
        /*006e*/ 	.short	(.L_23 - .L_22)
.L_22:
        /*0070*/ 	.word	0x00000080
        /*0074*/ 	.word	0x00000001
        /*0078*/ 	.word	0x00000001


	//----- nvinfo : EIATTR_CBANK_PARAM_SIZE
	.align		4
.L_23:
        /*007c*/ 	.byte	0x03, 0x19
        /*007e*/ 	.short	0x0024


	//----- nvinfo : EIATTR_PARAM_CBANK
	.align		4
        /*0080*/ 	.byte	0x04, 0x0a
        /*0082*/ 	.short	(.L_25 - .L_24)
	.align		4
.L_24:
        /*0084*/ 	.word	index@(.nv.constant0.triton_poi_fused_copy_2)
        /*0088*/ 	.short	0x0210
        /*008a*/ 	.short	0x0024


	//----- nvinfo : EIATTR_SW_WAR
	.align		4
.L_25:
        /*008c*/ 	.byte	0x04, 0x36
        /*008e*/ 	.short	(.L_27 - .L_26)
.L_26:
        /*0090*/ 	.word	0x00000008
.L_27:


//--------------------- .nv.callgraph             --------------------------
	.section	.nv.callgraph,"",@"SHT_CUDA_CALLGRAPH"
	.align	4
	.sectionentsize	8
	.align		4
        /*0000*/ 	.word	0x00000000
	.align		4
        /*0004*/ 	.word	0xffffffff
	.align		4
        /*0008*/ 	.word	0x00000000
	.align		4
        /*000c*/ 	.word	0xfffffffe
	.align		4
        /*0010*/ 	.word	0x00000000
	.align		4
        /*0014*/ 	.word	0xfffffffd
	.align		4
        /*0018*/ 	.word	0x00000000
	.align		4
        /*001c*/ 	.word	0xfffffffc


//--------------------- .text.triton_poi_fused_copy_2 --------------------------
	.section	.text.triton_poi_fused_copy_2,"ax",@progbits
	.align	128
        .global         triton_poi_fused_copy_2
        .type           triton_poi_fused_copy_2,@function
        .size           triton_poi_fused_copy_2,(.L_x_1 - triton_poi_fused_copy_2)
        .other          triton_poi_fused_copy_2,@"STO_CUDA_ENTRY STV_DEFAULT"
triton_poi_fused_copy_2:
.text.triton_poi_fused_copy_2:
[----:B------:R-:W0:Y:S02]  /*0000*/  LDC R1, c[0x0][0x28] ;  /* 0x00000a00ff017b82 */ /* 0x000e240000000800 */
[----:B------:R-:W1:Y:S01]  /*0010*/  S2R R0, SR_TID.X ;  /* 0x0000000000007919 */ /* 0x000e620000002100 */
[----:B------:R-:W2:Y:S01]  /*0020*/  LDC.64 R2, c[0x0][0x210] ;  /* 0x00008400ff027b82 */ /* 0x000ea20000000a00 */
[----:B------:R-:W-:Y:S01]  /*0030*/  IMAD.MOV.U32 R6, RZ, RZ, RZ ;  /* 0x000000ffff067224 */ /* 0x000fe200078e00ff */
[----:B------:R-:W-:Y:S01]  /*0040*/  ULDC.64 UR4, c[0x0][0x208] ;  /* 0x0000820000047ab9 */ /* 0x000fe20000000a00 */
[----:B------:R-:W3:Y:S01]  /*0050*/  S2R R7, SR_CTAID.X ;  /* 0x0000000000077919 */ /* 0x000ee20000002500 */
[----:B-1----:R-:W-:-:S05]  /*0060*/  LOP3.LUT R0, R0, 0x7f, RZ, 0xc0, !PT ;  /* 0x0000007f00007812 */ /* 0x002fca00078ec0ff */
[----:B---3--:R-:W-:-:S04]  /*0070*/  IMAD R7, R7, 0x80, R0 ;  /* 0x0000008007077824 */ /* 0x008fc800078e0200 */
[C---:B------:R-:W-:Y:S01]  /*0080*/  IMAD.HI R0, R7.reuse, 0x66666667, RZ ;  /* 0x6666666707007827 */ /* 0x040fe200078e02ff */
[----:B------:R-:W-:-:S04]  /*0090*/  ISETP.GE.AND P3, PT, R7, 0x140, PT ;  /* 0x000001400700780c */ /* 0x000fc80003f66270 */
[----:B------:R-:W-:-:S04]  /*00a0*/  SHF.R.S32.HI R5, RZ, 0x1, R0 ;  /* 0x00000001ff057819 */ /* 0x000fc80000011400 */
[----:B------:R-:W-:-:S05]  /*00b0*/  LEA.HI R0, R0, R5, RZ, 0x1 ;  /* 0x0000000500007211 */ /* 0x000fca00078f08ff */
[----:B------:R-:W-:-:S04]  /*00c0*/  IMAD R5, R0, -0x5, R7 ;  /* 0xfffffffb00057824 */ /* 0x000fc800078e0207 */
[----:B------:R-:W-:Y:S01]  /*00d0*/  IMAD R9, R0, 0x4, R5 ;  /* 0x0000000400097824 */ /* 0x000fe200078e0205 */
[C---:B------:R-:W-:Y:S01]  /*00e0*/  ISETP.GT.AND P0, PT, R5.reuse, 0x2, PT ;  /* 0x000000020500780c */ /* 0x040fe20003f04270 */
[----:B------:R-:W-:Y:S01]  /*00f0*/  IMAD.MOV.U32 R0, RZ, RZ, RZ ;  /* 0x000000ffff007224 */ /* 0x000fe200078e00ff */
[----:B------:R-:W-:Y:S01]  /*0100*/  ISETP.LT.AND P2, PT, R5, 0x3, !P3 ;  /* 0x000000030500780c */ /* 0x000fe20005f41270 */
[----:B--2---:R-:W-:Y:S01]  /*0110*/  IMAD.WIDE R2, R9, 0x4, R2 ;  /* 0x0000000409027825 */ /* 0x004fe200078e0202 */
[C---:B------:R-:W-:Y:S01]  /*0120*/  ISETP.LT.AND P1, PT, R7.reuse, 0x140, P0 ;  /* 0x000001400700780c */ /* 0x040fe20000721270 */
[----:B------:R-:W1:Y:S10]  /*0130*/  LDC.64 R4, c[0x0][0x228] ;  /* 0x00008a00ff047b82 */ /* 0x000e740000000a00 */
[----:B------:R-:W2:Y:S04]  /*0140*/  @P2 LDG.E R6, desc[UR4][R2.64] ;  /* 0x0000000402062981 */ /* 0x000ea8000c1e1900 */
[----:B------:R-:W3:Y:S01]  /*0150*/  @P1 LDG.E R0, desc[UR4][R2.64+-0x4] ;  /* 0xfffffc0402001981 */ /* 0x000ee2000c1e1900 */
[----:B-1----:R-:W-:Y:S01]  /*0160*/  IMAD.WIDE R4, R7, 0x4, R4 ;  /* 0x0000000407047825 */ /* 0x002fe200078e0204 */
[----:B---3--:R-:W-:-:S02]  /*0170*/  SEL R9, R0, RZ, P1 ;  /* 0x000000ff00097207 */ /* 0x008fc40000800000 */
[----:B--2---:R-:W-:Y:S01]  /*0180*/  @!P0 SEL R9, R6, RZ, P2 ;  /* 0x000000ff06098207 */ /* 0x004fe20001000000 */
[----:B------:R-:W-:Y:S06]  /*0190*/  @P3 EXIT ;  /* 0x000000000000394d */ /* 0x000fec0003800000 */
[----:B------:R-:W-:Y:S01]  /*01a0*/  STG.E desc[UR4][R4.64], R9 ;  /* 0x0000000904007986 */ /* 0x000fe2000c101904 */
[----:B------:R-:W-:Y:S05]  /*01b0*/  EXIT ;  /* 0x000000000000794d */ /* 0x000fea0003800000 */
.L_x_0:
[----:B------:R-:W-:-:S00]  /*01c0*/  BRA `(.L_x_0) ;  /* 0xfffffffc00fc7947 */ /* 0x000fc0000383ffff */
[----:B------:R-:W-:-:S00]  /*01d0*/  NOP ;  /* 0x0000000000007918 */ /* 0x000fc00000000000 */
        /* <DEDUP_REMOVED lines=10> */
.L_x_1:


//--------------------- .nv.constant0.triton_poi_fused_copy_2 --------------------------
	.section	.nv.constant0.triton_poi_fused_copy_2,"a",@progbits
	.sectionflags	@""
	.align	4
.nv.constant0.triton_poi_fused_copy_2:
	.zero		564
